	.headerflags	@"EF_CUDA_TEXMODE_UNIFIED EF_CUDA_64BIT_ADDRESS EF_CUDA_ACCELERATORS EF_CUDA_SM90 EF_CUDA_VIRTUAL_SM(EF_CUDA_SM90)"
	.elftype	@"ET_EXEC"


//--------------------- .nv.info                  --------------------------
	.section	.nv.info,"",@"SHT_CUDA_INFO"
	.align	4


	//----- nvinfo : EIATTR_REGCOUNT
	.align		4
        /*0000*/ 	.byte	0x04, 0x2f
        /*0002*/ 	.short	(.L_3 - .L_2)
	.align		4
.L_2:
        /*0004*/ 	.word	index@(triton_poi_fused__native_batch_norm_legit_no_training_add_mul_softplus_tanh_23)
        /*0008*/ 	.word	0x00000014


	//----- nvinfo : EIATTR_MIN_STACK_SIZE
	.align		4
.L_3:
        /*000c*/ 	.byte	0x04, 0x12
        /*000e*/ 	.short	(.L_5 - .L_4)
	.align		4
.L_4:
        /*0010*/ 	.word	index@(triton_poi_fused__native_batch_norm_legit_no_training_add_mul_softplus_tanh_23)
        /*0014*/ 	.word	0x00000000


	//----- nvinfo : EIATTR_FRAME_SIZE
	.align		4
.L_5:
        /*0018*/ 	.byte	0x04, 0x11
        /*001a*/ 	.short	(.L_7 - .L_6)
	.align		4
.L_6:
        /*001c*/ 	.word	index@(triton_poi_fused__native_batch_norm_legit_no_training_add_mul_softplus_tanh_23)
        /*0020*/ 	.word	0x00000000


	//----- nvinfo : EIATTR_MIN_STACK_SIZE
	.align		4
.L_7:
        /*0024*/ 	.byte	0x04, 0x12
        /*0026*/ 	.short	(.L_9 - .L_8)
	.align		4
.L_8:
        /*0028*/ 	.word	index@(triton_poi_fused__native_batch_norm_legit_no_training_add_mul_softplus_tanh_23)
        /*002c*/ 	.word	0x00000000
.L_9:


//--------------------- .nv.info.triton_poi_fused__native_batch_norm_legit_no_training_add_mul_softplus_tanh_23 --------------------------
	.section	.nv.info.triton_poi_fused__native_batch_norm_legit_no_training_add_mul_softplus_tanh_23,"",@"SHT_CUDA_INFO"
	.sectionflags	@""
	.align	4


	//----- nvinfo : EIATTR_CUDA_API_VERSION
	.align		4
        /*0000*/ 	.byte	0x04, 0x37
        /*0002*/ 	.short	(.L_11 - .L_10)
.L_10:
        /*0004*/ 	.word	0x0000007c


	//----- nvinfo : EIATTR_KPARAM_INFO
	.align		4
.L_11:
        /*0008*/ 	.byte	0x04, 0x17
        /*000a*/ 	.short	(.L_13 - .L_12)
.L_12:
        /*000c*/ 	.word	0x00000000
        /*0010*/ 	.short	0x0007
        /*0012*/ 	.short	0x0038
        /*0014*/ 	.byte	0x00, 0xf0, 0x11, 0x00


	//----- nvinfo : EIATTR_KPARAM_INFO
	.align		4
.L_13:
        /*0018*/ 	.byte	0x04, 0x17
        /*001a*/ 	.short	(.L_15 - .L_14)
.L_14:
        /*001c*/ 	.word	0x00000000
        /*0020*/ 	.short	0x0006
        /*0022*/ 	.short	0x0030
        /*0024*/ 	.byte	0x00, 0xf4, 0x21, 0x00


	//----- nvinfo : EIATTR_KPARAM_INFO
	.align		4
.L_15:
        /*0028*/ 	.byte	0x04, 0x17
        /*002a*/ 	.short	(.L_17 - .L_16)
.L_16:
        /*002c*/ 	.word	0x00000000
        /*0030*/ 	.short	0x0005
        /*0032*/ 	.short	0x0028
        /*0034*/ 	.byte	0x00, 0xf4, 0x21, 0x00


	//----- nvinfo : EIATTR_KPARAM_INFO
	.align		4
.L_17:
        /*0038*/ 	.byte	0x04, 0x17
        /*003a*/ 	.short	(.L_19 - .L_18)
.L_18:
        /*003c*/ 	.word	0x00000000
        /*0040*/ 	.short	0x0004
        /*0042*/ 	.short	0x0020
        /*0044*/ 	.byte	0x00, 0xf4, 0x21, 0x00


	//----- nvinfo : EIATTR_KPARAM_INFO
	.align		4
.L_19:
        /*0048*/ 	.byte	0x04, 0x17
        /*004a*/ 	.short	(.L_21 - .L_20)
.L_20:
        /*004c*/ 	.word	0x00000000
        /*0050*/ 	.short	0x0003
        /*0052*/ 	.short	0x0018
        /*0054*/ 	.byte	0x00, 0xf4, 0x21, 0x00


	//----- nvinfo : EIATTR_KPARAM_INFO
	.align		4
.L_21:
        /*0058*/ 	.byte	0x04, 0x17
        /*005a*/ 	.short	(.L_23 - .L_22)
.L_22:
        /*005c*/ 	.word	0x00000000
        /*0060*/ 	.short	0x0002
        /*0062*/ 	.short	0x0010
        /*0064*/ 	.byte	0x00, 0xf4, 0x21, 0x00


	//----- nvinfo : EIATTR_KPARAM_INFO
	.align		4
.L_23:
        /*0068*/ 	.byte	0x04, 0x17
        /*006a*/ 	.short	(.L_25 - .L_24)
.L_24:
        /*006c*/ 	.word	0x00000000
        /*0070*/ 	.short	0x0001
        /*0072*/ 	.short	0x0008
        /*0074*/ 	.byte	0x00, 0xf4, 0x21, 0x00


	//----- nvinfo : EIATTR_KPARAM_INFO
	.align		4
.L_25:
        /*0078*/ 	.byte	0x04, 0x17
        /*007a*/ 	.short	(.L_27 - .L_26)
.L_26:
        /*007c*/ 	.word	0x00000000
        /*0080*/ 	.short	0x0000
        /*0082*/ 	.short	0x0000
        /*0084*/ 	.byte	0x00, 0xf4, 0x21, 0x00


	//----- nvinfo : EIATTR_SPARSE_MMA_MASK
	.align		4
.L_27:
        /*0088*/ 	.byte	0x03, 0x50
        /*008a*/ 	.short	0x0000


	//----- nvinfo : EIATTR_MAXREG_COUNT
	.align		4
        /*008c*/ 	.byte	0x03, 0x1b
        /*008e*/ 	.short	0x00ff


	//----- nvinfo : EIATTR_EXIT_INSTR_OFFSETS
	.align		4
        /*0090*/ 	.byte	0x04, 0x1c
        /*0092*/ 	.short	(.L_29 - .L_28)


	//   ....[0]....
.L_28:
        /*0094*/ 	.word	0x00000710


	//   ....[1]....
        /*0098*/ 	.word	0x00000730


	//----- nvinfo : EIATTR_REQNTID
	.align		4
.L_29:
        /*009c*/ 	.byte	0x04, 0x10
        /*009e*/ 	.short	(.L_31 - .L_30)
.L_30:
        /*00a0*/ 	.word	0x00000080
        /*00a4*/ 	.word	0x00000001
        /*00a8*/ 	.word	0x00000001


	//----- nvinfo : EIATTR_CRS_STACK_SIZE
	.align		4
.L_31:
        /*00ac*/ 	.byte	0x04, 0x1e
        /*00ae*/ 	.short	(.L_33 - .L_32)
.L_32:
        /*00b0*/ 	.word	0x00000000


	//----- nvinfo : EIATTR_CBANK_PARAM_SIZE
	.align		4
.L_33:
        /*00b4*/ 	.byte	0x03, 0x19
        /*00b6*/ 	.short	0x003c


	//----- nvinfo : EIATTR_PARAM_CBANK
	.align		4
        /*00b8*/ 	.byte	0x04, 0x0a
        /*00ba*/ 	.short	(.L_35 - .L_34)
	.align		4
.L_34:
        /*00bc*/ 	.word	index@(.nv.constant0.triton_poi_fused__native_batch_norm_legit_no_training_add_mul_softplus_tanh_23)
        /*00c0*/ 	.short	0x0210
        /*00c2*/ 	.short	0x003c


	//----- nvinfo : EIATTR_SW_WAR
	.align		4
.L_35:
        /*00c4*/ 	.byte	0x04, 0x36
        /*00c6*/ 	.short	(.L_37 - .L_36)
.L_36:
        /*00c8*/ 	.word	0x00000008
.L_37:


//--------------------- .nv.callgraph             --------------------------
	.section	.nv.callgraph,"",@"SHT_CUDA_CALLGRAPH"
	.align	4
	.sectionentsize	8
	.align		4
        /*0000*/ 	.word	0x00000000
	.align		4
        /*0004*/ 	.word	0xffffffff
	.align		4
        /*0008*/ 	.word	0x00000000
	.align		4
        /*000c*/ 	.word	0xfffffffe
	.align		4
        /*0010*/ 	.word	0x00000000
	.align		4
        /*0014*/ 	.word	0xfffffffd
	.align		4
        /*0018*/ 	.word	0x00000000
	.align		4
        /*001c*/ 	.word	0xfffffffc


//--------------------- .nv.constant4             --------------------------
	.section	.nv.constant4,"a",@progbits
	.align	8
	.align		8
.nv.constant4:
        /*0000*/ 	.dword	_$_str
	.align		8
        /*0008*/ 	.dword	_$_str_$_2


//--------------------- .text.triton_poi_fused__native_batch_norm_legit_no_training_add_mul_softplus_tanh_23 --------------------------
	.section	.text.triton_poi_fused__native_batch_norm_legit_no_training_add_mul_softplus_tanh_23,"ax",@progbits
	.align	128
        .global         triton_poi_fused__native_batch_norm_legit_no_training_add_mul_softplus_tanh_23
        .type           triton_poi_fused__native_batch_norm_legit_no_training_add_mul_softplus_tanh_23,@function
        .size           triton_poi_fused__native_batch_norm_legit_no_training_add_mul_softplus_tanh_23,(.L_x_6 - triton_poi_fused__native_batch_norm_legit_no_training_add_mul_softplus_tanh_23)
        .other          triton_poi_fused__native_batch_norm_legit_no_training_add_mul_softplus_tanh_23,@"STO_CUDA_ENTRY STV_DEFAULT"
triton_poi_fused__native_batch_norm_legit_no_training_add_mul_softplus_tanh_23:
.text.triton_poi_fused__native_batch_norm_legit_no_training_add_mul_softplus_tanh_23:
[----:B------:R-:W0:Y:S01]  /*0000*/  LDC R1, c[0x0][0x28] ;  /* 0x00000a00ff017b82 */ /* 0x000e220000000800 */
[----:B------:R-:W1:Y:S07]  /*0010*/  S2R R2, SR_TID.X ;  /* 0x0000000000027919 */ /* 0x000e6e0000002100 */
[----:B------:R-:W2:Y:S01]  /*0020*/  LDC.64 R10, c[0x0][0x228] ;  /* 0x00008a00ff0a7b82 */ /* 0x000ea20000000a00 */
[----:B------:R-:W-:Y:S01]  /*0030*/  ULDC.64 UR4, c[0x0][0x208] ;  /* 0x0000820000047ab9 */ /* 0x000fe20000000a00 */
[----:B------:R-:W3:Y:S06]  /*0040*/  S2R R3, SR_CTAID.X ;  /* 0x0000000000037919 */ /* 0x000eec0000002500 */
[----:B------:R-:W4:Y:S08]  /*0050*/  LDC.64 R6, c[0x0][0x218] ;  /* 0x00008600ff067b82 */ /* 0x000f300000000a00 */
[----:B------:R-:W5:Y:S08]  /*0060*/  LDC.64 R8, c[0x0][0x220] ;  /* 0x00008800ff087b82 */ /* 0x000f700000000a00 */
[----:B------:R-:W5:Y:S01]  /*0070*/  LDC.64 R12, c[0x0][0x230] ;  /* 0x00008c00ff0c7b82 */ /* 0x000f620000000a00 */
[----:B-1----:R-:W-:-:S07]  /*0080*/  LOP3.LUT R2, R2, 0x7f, RZ, 0xc0, !PT ;  /* 0x0000007f02027812 */ /* 0x002fce00078ec0ff */
[----:B------:R-:W1:Y:S01]  /*0090*/  LDC.64 R14, c[0x0][0x238] ;  /* 0x00008e00ff0e7b82 */ /* 0x000e620000000a00 */
[----:B---3--:R-:W-:Y:S02]  /*00a0*/  SHF.R.S32.HI R0, RZ, 0x18, R3 ;  /* 0x00000018ff007819 */ /* 0x008fe40000011403 */
[----:B------:R-:W-:Y:S02]  /*00b0*/  LEA R2, R3, R2, 0x7 ;  /* 0x0000000203027211 */ /* 0x000fe400078e38ff */
[----:B------:R-:W-:Y:S01]  /*00c0*/  SGXT R3, R0, 0x1 ;  /* 0x000000010003781a */ /* 0x000fe20000000200 */
[----:B------:R-:W-:Y:S01]  /*00d0*/  HFMA2.MMA R0, -RZ, RZ, 0, 0 ;  /* 0x00000000ff007435 */ /* 0x000fe200000001ff */
[----:B------:R-:W-:Y:S02]  /*00e0*/  ISETP.GE.AND P0, PT, R2, 0x200, PT ;  /* 0x000002000200780c */ /* 0x000fe40003f06270 */
[----:B------:R-:W-:-:S04]  /*00f0*/  LEA.HI R3, R3, R2, RZ, 0x7 ;  /* 0x0000000203037211 */ /* 0x000fc800078f38ff */
[----:B------:R-:W-:-:S04]  /*0100*/  LOP3.LUT R3, R3, 0xffffff80, RZ, 0xc0, !PT ;  /* 0xffffff8003037812 */ /* 0x000fc800078ec0ff */
[----:B------:R-:W-:-:S05]  /*0110*/  IADD3 R5, R2, -R3, RZ ;  /* 0x8000000302057210 */ /* 0x000fca0007ffe0ff */
[----:B--2---:R-:W-:-:S05]  /*0120*/  IMAD.WIDE R10, R5, 0x4, R10 ;  /* 0x00000004050a7825 */ /* 0x004fca00078e020a */
[----:B------:R2:W3:Y:S01]  /*0130*/  @!P0 LDG.E.EL R0, desc[UR4][R10.64] ;  /* 0x000000040a008981 */ /* 0x0004e2000c2e1900 */
[----:B------:R-:W-:Y:S01]  /*0140*/  HFMA2.MMA R4, -RZ, RZ, 0, 0 ;  /* 0x00000000ff047435 */ /* 0x000fe200000001ff */
[----:B------:R-:W-:Y:S01]  /*0150*/  MOV R3, RZ ;  /* 0x000000ff00037202 */ /* 0x000fe20000000f00 */
[----:B----4-:R-:W-:-:S04]  /*0160*/  IMAD.WIDE R6, R2, 0x4, R6 ;  /* 0x0000000402067825 */ /* 0x010fc800078e0206 */
[----:B0----5:R-:W-:Y:S01]  /*0170*/  IMAD.WIDE R8, R5, 0x4, R8 ;  /* 0x0000000405087825 */ /* 0x021fe200078e0208 */
[----:B------:R-:W4:Y:S01]  /*0180*/  @!P0 LDG.E R3, desc[UR4][R6.64] ;  /* 0x0000000406038981 */ /* 0x000f22000c1e1900 */
[----:B------:R-:W-:-:S03]  /*0190*/  CS2R R16, SRZ ;  /* 0x0000000000107805 */ /* 0x000fc6000001ff00 */
[----:B------:R0:W4:Y:S01]  /*01a0*/  @!P0 LDG.E.EL R4, desc[UR4][R8.64] ;  /* 0x0000000408048981 */ /* 0x000122000c2e1900 */
[----:B--2---:R-:W-:-:S04]  /*01b0*/  IMAD.WIDE R10, R5, 0x4, R12 ;  /* 0x00000004050a7825 */ /* 0x004fc800078e020c */
[----:B-1----:R-:W-:Y:S01]  /*01c0*/  IMAD.WIDE R12, R5, 0x4, R14 ;  /* 0x00000004050c7825 */ /* 0x002fe200078e020e */
[----:B------:R1:W2:Y:S01]  /*01d0*/  @!P0 LDG.E.EL R16, desc[UR4][R10.64] ;  /* 0x000000040a108981 */ /* 0x0002a2000c2e1900 */
[----:B------:R-:W5:Y:S03]  /*01e0*/  LDC.64 R14, c[0x0][0x240] ;  /* 0x00009000ff0e7b82 */ /* 0x000f660000000a00 */
[----:B------:R-:W2:Y:S01]  /*01f0*/  @!P0 LDG.E.EL R17, desc[UR4][R12.64] ;  /* 0x000000040c118981 */ /* 0x000ea2000c2e1900 */
[----:B------:R-:W-:Y:S01]  /*0200*/  MOV R5, RZ ;  /* 0x000000ff00057202 */ /* 0x000fe20000000f00 */
[----:B-----5:R-:W-:-:S05]  /*0210*/  IMAD.WIDE R14, R2, 0x4, R14 ;  /* 0x00000004020e7825 */ /* 0x020fca00078e020e */
[----:B------:R2:W5:Y:S01]  /*0220*/  @!P0 LDG.E R5, desc[UR4][R14.64] ;  /* 0x000000040e058981 */ /* 0x000562000c1e1900 */
[----:B0-----:R-:W-:Y:S01]  /*0230*/  HFMA2.MMA R9, -RZ, RZ, 1.625, 0 ;  /* 0x3e800000ff097435 */ /* 0x001fe200000001ff */
[----:B-1----:R-:W-:Y:S01]  /*0240*/  MOV R10, 0x3d39bf78 ;  /* 0x3d39bf78000a7802 */ /* 0x002fe20000000f00 */
[----:B------:R-:W-:Y:S01]  /*0250*/  BSSY B0, `(.L_x_0) ;  /* 0x000002f000007945 */ /* 0x000fe20003800000 */
[----:B---3--:R-:W-:-:S04]  /*0260*/  FADD R0, R0, 9.9999997473787516356e-06 ;  /* 0x3727c5ac00007421 */ /* 0x008fc80000000000 */
[----:B------:R-:W0:Y:S01]  /*0270*/  MUFU.SQRT R6, R0 ;  /* 0x0000000000067308 */ /* 0x000e220000002000 */
[----:B----4-:R-:W-:Y:S01]  /*0280*/  FADD R3, -R4, R3 ;  /* 0x0000000304037221 */ /* 0x010fe20000000100 */
[C---:B0-----:R-:W-:Y:S02]  /*0290*/  FSETP.GT.AND P1, PT, R6.reuse, 8.50705917302346158658e+37, PT ;  /* 0x7e8000000600780b */ /* 0x041fe40003f24000 */
[----:B------:R-:W-:Y:S02]  /*02a0*/  FSETP.GEU.AND P2, PT, R6, 1.175494350822287508e-38, PT ;  /* 0x008000000600780b */ /* 0x000fe40003f4e000 */
[----:B------:R-:W-:-:S09]  /*02b0*/  FSEL R7, R9, 1, P1 ;  /* 0x3f80000009077808 */ /* 0x000fd20000800000 */
[----:B------:R-:W-:Y:S02]  /*02c0*/  @P1 FMUL R6, R6, 0.25 ;  /* 0x3e80000006061820 */ /* 0x000fe40000400000 */
[----:B------:R-:W-:Y:S02]  /*02d0*/  @!P2 FMUL R7, R7, 16777216 ;  /* 0x4b8000000707a820 */ /* 0x000fe40000400000 */
[----:B------:R-:W-:-:S06]  /*02e0*/  @!P2 FMUL R6, R6, 16777216 ;  /* 0x4b8000000606a820 */ /* 0x000fcc0000400000 */
[----:B------:R-:W0:Y:S02]  /*02f0*/  MUFU.RCP R6, R6 ;  /* 0x0000000600067308 */ /* 0x000e240000001000 */
[----:B0-----:R-:W-:-:S04]  /*0300*/  FMUL R4, R6, R7 ;  /* 0x0000000706047220 */ /* 0x001fc80000400000 */
[----:B------:R-:W-:-:S04]  /*0310*/  FMUL R4, R3, R4 ;  /* 0x0000000403047220 */ /* 0x000fc80000400000 */
[----:B--2---:R-:W-:-:S04]  /*0320*/  FFMA R4, R4, R16, R17 ;  /* 0x0000001004047223 */ /* 0x004fc80000000011 */
[----:B------:R-:W-:-:S05]  /*0330*/  FMUL R0, R4, 1.4426950216293334961 ;  /* 0x3fb8aa3b04007820 */ /* 0x000fca0000400000 */
[----:B------:R-:W-:-:S13]  /*0340*/  FSETP.GEU.AND P1, PT, R0, -126, PT ;  /* 0xc2fc00000000780b */ /* 0x000fda0003f2e000 */
[----:B------:R-:W-:-:S04]  /*0350*/  @!P1 FMUL R0, R0, 0.5 ;  /* 0x3f00000000009820 */ /* 0x000fc80000400000 */
[----:B------:R-:W0:Y:S02]  /*0360*/  MUFU.EX2 R3, R0 ;  /* 0x0000000000037308 */ /* 0x000e240000000800 */
[----:B0-----:R-:W-:Y:S01]  /*0370*/  @!P1 FMUL R3, R3, R3 ;  /* 0x0000000303039220 */ /* 0x001fe20000400000 */
[----:B------:R-:W-:-:S03]  /*0380*/  FSETP.GT.AND P1, PT, R4, 20, PT ;  /* 0x41a000000400780b */ /* 0x000fc60003f24000 */
[C---:B------:R-:W-:Y:S01]  /*0390*/  FADD.FTZ.RZ R6, R3.reuse, 1 ;  /* 0x3f80000003067421 */ /* 0x040fe2000001c000 */
[----:B------:R-:W-:-:S04]  /*03a0*/  ISETP.GE.U32.AND P2, PT, R3, 0x7f800000, PT ;  /* 0x7f8000000300780c */ /* 0x000fc80003f46070 */
[----:B------:R-:W-:-:S04]  /*03b0*/  IADD3 R6, R6, -0x3f400000, RZ ;  /* 0xc0c0000006067810 */ /* 0x000fc80007ffe0ff */
[----:B------:R-:W-:-:S04]  /*03c0*/  LOP3.LUT R6, R6, 0xff800000, RZ, 0xc0, !PT ;  /* 0xff80000006067812 */ /* 0x000fc800078ec0ff */
[----:B------:R-:W-:Y:S02]  /*03d0*/  IADD3 R8, -R6, 0x40800000, RZ ;  /* 0x4080000006087810 */ /* 0x000fe40007ffe1ff */
[----:B------:R-:W-:Y:S02]  /*03e0*/  IADD3 R7, R3, -R6, RZ ;  /* 0x8000000603077210 */ /* 0x000fe40007ffe0ff */
[----:B------:R-:W-:Y:S01]  /*03f0*/  I2FP.F32.S32 R6, R6 ;  /* 0x0000000600067245 */ /* 0x000fe20000201400 */
[----:B------:R-:W-:-:S04]  /*0400*/  FFMA.FTZ R8, R8, R9, -1 ;  /* 0xbf80000008087423 */ /* 0x000fc80000010009 */
[----:B------:R-:W-:Y:S01]  /*0410*/  FADD R7, R7, R8 ;  /* 0x0000000807077221 */ /* 0x000fe20000000000 */
[----:B------:R-:W-:-:S03]  /*0420*/  FMUL R6, R6, 1.1920928955078125e-07 ;  /* 0x3400000006067820 */ /* 0x000fc60000400000 */
[----:B------:R-:W-:-:S04]  /*0430*/  FFMA.FTZ R8, R7, -R10, 0.10546888411045074463 ;  /* 0x3dd8001207087423 */ /* 0x000fc8000001080a */
[----:B------:R-:W-:-:S04]  /*0440*/  FFMA.FTZ R8, R7, R8, -0.13229703903198242188 ;  /* 0xbe0778e007087423 */ /* 0x000fc80000010008 */
[----:B------:R-:W-:-:S04]  /*0450*/  FFMA.FTZ R8, R7, R8, 0.14491446316242218018 ;  /* 0x3e14647507087423 */ /* 0x000fc80000010008 */
[----:B------:R-:W-:-:S04]  /*0460*/  FFMA.FTZ R8, R7, R8, -0.16641564667224884033 ;  /* 0xbe2a68dd07087423 */ /* 0x000fc80000010008 */
[----:B------:R-:W-:-:S04]  /*0470*/  FFMA.FTZ R8, R7, R8, 0.19988867640495300293 ;  /* 0x3e4caf9e07087423 */ /* 0x000fc80000010008 */
[----:B------:R-:W-:-:S04]  /*0480*/  FFMA.FTZ R8, R7, R8, -0.25000196695327758789 ;  /* 0xbe80004207087423 */ /* 0x000fc80000010008 */
[----:B------:R-:W-:-:S04]  /*0490*/  FFMA.FTZ R8, R7, R8, 0.33333510160446166992 ;  /* 0x3eaaaae607087423 */ /* 0x000fc80000010008 */
[----:B------:R-:W-:-:S04]  /*04a0*/  FFMA.FTZ R8, R7, R8, -0.5 ;  /* 0xbf00000007087423 */ /* 0x000fc80000010008 */
[----:B------:R-:W-:-:S04]  /*04b0*/  FMUL R8, R7, R8 ;  /* 0x0000000807087220 */ /* 0x000fc80000400000 */
[----:B------:R-:W-:-:S04]  /*04c0*/  FFMA.FTZ R7, R7, R8, R7 ;  /* 0x0000000807077223 */ /* 0x000fc80000010007 */
[----:B------:R-:W-:Y:S01]  /*04d0*/  FFMA.FTZ R7, R6, 0.69314718246459960938, R7 ;  /* 0x3f31721806077823 */ /* 0x000fe20000010007 */
[----:B------:R-:W-:Y:S06]  /*04e0*/  @!P2 BRA `(.L_x_1) ;  /* 0x000000000014a947 */ /* 0x000fec0003800000 */
[C---:B------:R-:W-:Y:S02]  /*04f0*/  ISETP.GE.AND P2, PT, R3.reuse, -0x407fffff, PT ;  /* 0xbf8000010300780c */ /* 0x040fe40003f46270 */
[----:B------:R-:W-:-:S11]  /*0500*/  FSETP.NEU.AND P3, PT, R3, RZ, PT ;  /* 0x000000ff0300720b */ /* 0x000fd60003f6d000 */
[----:B------:R-:W-:-:S05]  /*0510*/  @P2 MOV R0, 0x7f800000 ;  /* 0x7f80000000002802 */ /* 0x000fca0000000f00 */
[----:B------:R-:W-:-:S05]  /*0520*/  @P2 FFMA.FTZ R7, R3, R0, +INF ;  /* 0x7f80000003072423 */ /* 0x000fca0000010000 */
[----:B------:R-:W-:-:S07]  /*0530*/  FSEL R7, R7, -RZ, P3 ;  /* 0x800000ff07077208 */ /* 0x000fce0001800000 */
.L_x_1:
[----:B------:R-:W-:Y:S05]  /*0540*/  BSYNC B0 ;  /* 0x0000000000007941 */ /* 0x000fea0003800000 */
.L_x_0:
[----:B------:R-:W-:Y:S01]  /*0550*/  FSEL R11, R4, R7, P1 ;  /* 0x00000007040b7208 */ /* 0x000fe20000800000 */
[----:B------:R-:W-:Y:S01]  /*0560*/  BSSY B0, `(.L_x_2) ;  /* 0x0000016000007945 */ /* 0x000fe20003800000 */
[----:B------:R-:W-:-:S03]  /*0570*/  SHF.R.S32.HI R7, RZ, 0x1f, R2 ;  /* 0x0000001fff077819 */ /* 0x000fc60000011402 */
[----:B------:R-:W-:-:S05]  /*0580*/  FADD.FTZ R8, |R11|, -RZ ;  /* 0x800000ff0b087221 */ /* 0x000fca0000010200 */
[----:B------:R-:W-:-:S13]  /*0590*/  FSETP.GE.AND P1, PT, R8, 0.60000002384185791016, PT ;  /* 0x3f19999a0800780b */ /* 0x000fda0003f26000 */
[----:B------:R-:W-:Y:S05]  /*05a0*/  @!P1 BRA `(.L_x_3) ;  /* 0x0000000000289947 */ /* 0x000fea0003800000 */
[C---:B------:R-:W-:Y:S01]  /*05b0*/  FMUL R3, R8.reuse, 2.8853900432586669922 ;  /* 0x4038aa3b08037820 */ /* 0x040fe20000400000 */
[----:B------:R-:W-:Y:S01]  /*05c0*/  HFMA2.MMA R9, -RZ, RZ, 1.875, 0 ;  /* 0x3f800000ff097435 */ /* 0x000fe200000001ff */
[----:B------:R-:W-:-:S04]  /*05d0*/  FSETP.GE.AND P1, PT, R8, 9.010913848876953125, PT ;  /* 0x41102cb40800780b */ /* 0x000fc80003f26000 */
[----:B------:R-:W0:Y:S02]  /*05e0*/  MUFU.EX2 R3, R3 ;  /* 0x0000000300037308 */ /* 0x000e240000000800 */
[----:B0-----:R-:W-:-:S06]  /*05f0*/  FADD R6, R3, 1 ;  /* 0x3f80000003067421 */ /* 0x001fcc0000000000 */
[----:B------:R-:W0:Y:S02]  /*0600*/  MUFU.RCP R6, R6 ;  /* 0x0000000600067308 */ /* 0x000e240000001000 */
[----:B0-----:R-:W-:-:S05]  /*0610*/  FFMA.FTZ R0, R6, -2, R9 ;  /* 0xc000000006007823 */ /* 0x001fca0000010009 */
[----:B------:R-:W-:-:S04]  /*0620*/  FSEL R0, R0, 1, !P1 ;  /* 0x3f80000000007808 */ /* 0x000fc80004800000 */
[----:B------:R-:W-:Y:S01]  /*0630*/  LOP3.LUT R0, R0, 0x80000000, R11, 0xf8, !PT ;  /* 0x8000000000007812 */ /* 0x000fe200078ef80b */
[----:B------:R-:W-:Y:S06]  /*0640*/  BRA `(.L_x_4) ;  /* 0x00000000001c7947 */ /* 0x000fec0003800000 */
.L_x_3:
[----:B------:R-:W-:Y:S01]  /*0650*/  MOV R0, 0x3c80f082 ;  /* 0x3c80f08200007802 */ /* 0x000fe20000000f00 */
[----:B------:R-:W-:-:S04]  /*0660*/  FMUL R3, R11, R11 ;  /* 0x0000000b0b037220 */ /* 0x000fc80000400000 */
[----:B------:R-:W-:-:S04]  /*0670*/  FFMA.FTZ R0, R3, R0, -0.052303962409496307373 ;  /* 0xbd563cae03007423 */ /* 0x000fc80000010000 */
[----:B------:R-:W-:-:S04]  /*0680*/  FFMA.FTZ R0, R3, R0, 0.1331529766321182251 ;  /* 0x3e08594103007423 */ /* 0x000fc80000010000 */
[----:B------:R-:W-:-:S04]  /*0690*/  FFMA.FTZ R0, R3, R0, -0.33332768082618713379 ;  /* 0xbeaaa9ed03007423 */ /* 0x000fc80000010000 */
[----:B------:R-:W-:-:S04]  /*06a0*/  FFMA.FTZ R0, R3, R0, RZ ;  /* 0x0000000003007223 */ /* 0x000fc800000100ff */
[----:B------:R-:W-:-:S07]  /*06b0*/  FFMA.FTZ R0, R11, R0, R11 ;  /* 0x000000000b007223 */ /* 0x000fce000001000b */
.L_x_4:
[----:B------:R-:W-:Y:S05]  /*06c0*/  BSYNC B0 ;  /* 0x0000000000007941 */ /* 0x000fea0003800000 */
.L_x_2:
[----:B------:R-:W-:Y:S01]  /*06d0*/  ULDC.64 UR6, c[0x0][0x210] ;  /* 0x0000840000067ab9 */ /* 0x000fe20000000a00 */
[----:B-----5:R-:W-:Y:S01]  /*06e0*/  FFMA R5, R4, R0, R5 ;  /* 0x0000000004057223 */ /* 0x020fe20000000005 */
[----:B------:R-:W-:-:S04]  /*06f0*/  LEA R6, P1, R2, UR6, 0x2 ;  /* 0x0000000602067c11 */ /* 0x000fc8000f8210ff */
[----:B------:R-:W-:Y:S01]  /*0700*/  LEA.HI.X R7, R2, UR7, R7, 0x2, P1 ;  /* 0x0000000702077c11 */ /* 0x000fe200088f1407 */
[----:B------:R-:W-:Y:S08]  /*0710*/  @P0 EXIT ;  /* 0x000000000000094d */ /* 0x000ff00003800000 */
[----:B------:R-:W-:Y:S01]  /*0720*/  STG.E desc[UR4][R6.64], R5 ;  /* 0x0000000506007986 */ /* 0x000fe2000c101904 */
[----:B------:R-:W-:Y:S05]  /*0730*/  EXIT ;  /* 0x000000000000794d */ /* 0x000fea0003800000 */
.L_x_5:
[----:B------:R-:W-:-:S00]  /*0740*/  BRA `(.L_x_5) ;  /* 0xfffffffc00fc7947 */ /* 0x000fc0000383ffff */
[----:B------:R-:W-:-:S00]  /*0750*/  NOP ;  /* 0x0000000000007918 */ /* 0x000fc00000000000 */
        /* <DEDUP_REMOVED lines=10> */
.L_x_6:


//--------------------- .nv.global.init           --------------------------
	.section	.nv.global.init,"aw",@progbits
.nv.global.init:
	.type		_$_str,@object
	.size		_$_str,(_$_str_$_2 - _$_str)
_$_str:
        /*0000*/ 	.byte	0x5f, 0x5f, 0x43, 0x55, 0x44, 0x41, 0x5f, 0x46, 0x54, 0x5a, 0x00
	.type		_$_str_$_2,@object
	.size		_$_str_$_2,(.L_1 - _$_str_$_2)
_$_str_$_2:
        /*000b*/ 	.byte	0x5f, 0x5f, 0x43, 0x55, 0x44, 0x41, 0x5f, 0x50, 0x52, 0x45, 0x43, 0x5f, 0x53, 0x51, 0x52, 0x54
        /*001b*/ 	.byte	0x00
.L_1:


//--------------------- .nv.constant0.triton_poi_fused__native_batch_norm_legit_no_training_add_mul_softplus_tanh_23 --------------------------
	.section	.nv.constant0.triton_poi_fused__native_batch_norm_legit_no_training_add_mul_softplus_tanh_23,"a",@progbits
	.sectionflags	@""
	.align	4
.nv.constant0.triton_poi_fused__native_batch_norm_legit_no_training_add_mul_softplus_tanh_23:
	.zero		588
